//
// Generated by NVIDIA NVVM Compiler
//
// Compiler Build ID: CL-36424714
// Cuda compilation tools, release 13.0, V13.0.88
// Based on NVVM 20.0.0
//

.version 9.0
.target sm_100
.address_size 64

	// .globl	_Z24neighbor_addition_filterPdPKdiii

.visible .entry _Z24neighbor_addition_filterPdPKdiii(
	.param .u64 .ptr .align 1 _Z24neighbor_addition_filterPdPKdiii_param_0,
	.param .u64 .ptr .align 1 _Z24neighbor_addition_filterPdPKdiii_param_1,
	.param .u32 _Z24neighbor_addition_filterPdPKdiii_param_2,
	.param .u32 _Z24neighbor_addition_filterPdPKdiii_param_3,
	.param .u32 _Z24neighbor_addition_filterPdPKdiii_param_4
)
{
	.reg .pred 	%p<4>;
	.reg .b32 	%r<33>;
	.reg .b64 	%rd<18>;
	.reg .b64 	%fd<8>;

	ld.param.u64 	%rd1, [_Z24neighbor_addition_filterPdPKdiii_param_0];
	ld.param.u64 	%rd2, [_Z24neighbor_addition_filterPdPKdiii_param_1];
	ld.param.u32 	%r3, [_Z24neighbor_addition_filterPdPKdiii_param_2];
	ld.param.u32 	%r4, [_Z24neighbor_addition_filterPdPKdiii_param_3];
	ld.param.u32 	%r5, [_Z24neighbor_addition_filterPdPKdiii_param_4];
	mov.u32 	%r6, %ctaid.y;
	mov.u32 	%r7, %ntid.y;
	mov.u32 	%r8, %tid.y;
	mad.lo.s32 	%r9, %r6, %r7, %r8;
	mov.u32 	%r10, %ctaid.x;
	mov.u32 	%r11, %ntid.x;
	mov.u32 	%r12, %tid.x;
	mad.lo.s32 	%r2, %r10, %r11, %r12;
	setp.ge.s32 	%p1, %r2, %r3;
	mul.lo.s32 	%r13, %r5, %r4;
	setp.ge.s32 	%p2, %r9, %r13;
	or.pred  	%p3, %p1, %p2;
	@%p3 bra 	$L__BB0_2;
	cvta.to.global.u64 	%rd3, %rd2;
	cvta.to.global.u64 	%rd4, %rd1;
	rem.s32 	%r15, %r9, %r4;
	sub.s32 	%r16, %r9, %r15;
	max.s32 	%r17, %r2, 1;
	mul.lo.s32 	%r18, %r3, %r9;
	cvt.s64.s32 	%rd5, %r18;
	cvt.u64.u32 	%rd6, %r17;
	add.s64 	%rd7, %rd6, %rd5;
	shl.b64 	%rd8, %rd7, 3;
	add.s64 	%rd9, %rd3, %rd8;
	ld.global.f64 	%fd1, [%rd9+-8];
	max.u32 	%r19, %r15, 1;
	add.s32 	%r20, %r19, %r16;
	add.s32 	%r21, %r20, -1;
	mad.lo.s32 	%r22, %r21, %r3, %r2;
	mul.wide.s32 	%rd10, %r22, 8;
	add.s64 	%rd11, %rd3, %rd10;
	ld.global.f64 	%fd2, [%rd11];
	add.f64 	%fd3, %fd1, %fd2;
	add.s32 	%r23, %r2, 1;
	add.s32 	%r24, %r3, -1;
	min.s32 	%r25, %r23, %r24;
	add.s32 	%r26, %r25, %r18;
	mul.wide.s32 	%rd12, %r26, 8;
	add.s64 	%rd13, %rd3, %rd12;
	ld.global.f64 	%fd4, [%rd13];
	add.f64 	%fd5, %fd3, %fd4;
	add.s32 	%r27, %r15, 1;
	add.s32 	%r28, %r4, -1;
	min.s32 	%r29, %r27, %r28;
	add.s32 	%r30, %r29, %r16;
	mad.lo.s32 	%r31, %r30, %r3, %r2;
	mul.wide.s32 	%rd14, %r31, 8;
	add.s64 	%rd15, %rd3, %rd14;
	ld.global.f64 	%fd6, [%rd15];
	add.f64 	%fd7, %fd5, %fd6;
	add.s32 	%r32, %r18, %r2;
	mul.wide.s32 	%rd16, %r32, 8;
	add.s64 	%rd17, %rd4, %rd16;
	st.global.f64 	[%rd17], %fd7;
$L__BB0_2:
	ret;

}


// ===== COMPILED SASS (sm_100) =====

	.target	sm_100

	.elftype	@"ET_EXEC"


//--------------------- .note.nv.tkinfo           --------------------------
	.section	.note.nv.tkinfo,"",@"SHT_NOTE"
	.sectionflags	@"SHF_NOTE_NV_TKINFO"
	.tkinfo
        /*0018*/ 	.word	0x00000002
        /*0030*/ 	.string	""
        /*0030*/ 	.string	"ptxas"
        /*0030*/ 	.string	"Cuda compilation tools, release 13.0, V13.0.88"
        /*0030*/ 	.string	"Build cuda_13.0.r13.0/compiler.36424714_0"
        /*0030*/ 	.string	"-arch sm_100 -m 64 "



//--------------------- .note.nv.cuinfo           --------------------------
	.section	.note.nv.cuinfo,"",@"SHT_NOTE"
	.sectionflags	@"SHF_NOTE_NV_CUINFO"
        /*0018*/ 	.short	0x0002
        /*001a*/ 	.short	0x0064
        /*001c*/ 	.short	0x0082
	.zero		2


//--------------------- .nv.info                  --------------------------
	.section	.nv.info,"",@"SHT_CUDA_INFO"
	.align	4


	//----- nvinfo : EIATTR_REGCOUNT
	.align		4
        /*0000*/ 	.byte	0x04, 0x2f
        /*0002*/ 	.short	(.L_1 - .L_0)
	.align		4
.L_0:
        /*0004*/ 	.word	index@(_Z24neighbor_addition_filterPdPKdiii)
        /*0008*/ 	.word	0x00000013


	//----- nvinfo : EIATTR_FRAME_SIZE
	.align		4
.L_1:
        /*000c*/ 	.byte	0x04, 0x11
        /*000e*/ 	.short	(.L_3 - .L_2)
	.align		4
.L_2:
        /*0010*/ 	.word	index@(_Z24neighbor_addition_filterPdPKdiii)
        /*0014*/ 	.word	0x00000000


	//----- nvinfo : EIATTR_MIN_STACK_SIZE
	.align		4
.L_3:
        /*0018*/ 	.byte	0x04, 0x12
        /*001a*/ 	.short	(.L_5 - .L_4)
	.align		4
.L_4:
        /*001c*/ 	.word	index@(_Z24neighbor_addition_filterPdPKdiii)
        /*0020*/ 	.word	0x00000000
.L_5:


//--------------------- .nv.compat                --------------------------
	.section	.nv.compat,"",@"SHT_CUDA_COMPAT_INFO"
	.align	4
        /*0000*/ 	.byte	0x02, 0x09, 0x00, 0x00, 0x02, 0x02, 0x01, 0x00, 0x02, 0x05, 0x05, 0x00, 0x03, 0x07, 0x01, 0x01
        /*0010*/ 	.byte	0x02, 0x03, 0x00, 0x00, 0x02, 0x06, 0x01, 0x00, 0x04, 0x0b, 0x08, 0x00, 0x01, 0x00, 0x00, 0x00
        /*0020*/ 	.byte	0x00, 0x00, 0x00, 0x00


//--------------------- .nv.info._Z24neighbor_addition_filterPdPKdiii --------------------------
	.section	.nv.info._Z24neighbor_addition_filterPdPKdiii,"",@"SHT_CUDA_INFO"
	.sectionflags	@""
	.align	4


	//----- nvinfo : EIATTR_CUDA_API_VERSION
	.align		4
        /*0000*/ 	.byte	0x04, 0x37
        /*0002*/ 	.short	(.L_7 - .L_6)
.L_6:
        /*0004*/ 	.word	0x00000082


	//----- nvinfo : EIATTR_KPARAM_INFO
	.align		4
.L_7:
        /*0008*/ 	.byte	0x04, 0x17
        /*000a*/ 	.short	(.L_9 - .L_8)
.L_8:
        /*000c*/ 	.word	0x00000000
        /*0010*/ 	.short	0x0004
        /*0012*/ 	.short	0x0018
        /*0014*/ 	.byte	0x00, 0xf0, 0x11, 0x00


	//----- nvinfo : EIATTR_KPARAM_INFO
	.align		4
.L_9:
        /*0018*/ 	.byte	0x04, 0x17
        /*001a*/ 	.short	(.L_11 - .L_10)
.L_10:
        /*001c*/ 	.word	0x00000000
        /*0020*/ 	.short	0x0003
        /*0022*/ 	.short	0x0014
        /*0024*/ 	.byte	0x00, 0xf0, 0x11, 0x00


	//----- nvinfo : EIATTR_KPARAM_INFO
	.align		4
.L_11:
        /*0028*/ 	.byte	0x04, 0x17
        /*002a*/ 	.short	(.L_13 - .L_12)
.L_12:
        /*002c*/ 	.word	0x00000000
        /*0030*/ 	.short	0x0002
        /*0032*/ 	.short	0x0010
        /*0034*/ 	.byte	0x00, 0xf0, 0x11, 0x00


	//----- nvinfo : EIATTR_KPARAM_INFO
	.align		4
.L_13:
        /*0038*/ 	.byte	0x04, 0x17
        /*003a*/ 	.short	(.L_15 - .L_14)
.L_14:
        /*003c*/ 	.word	0x00000000
        /*0040*/ 	.short	0x0001
        /*0042*/ 	.short	0x0008
        /*0044*/ 	.byte	0x00, 0xf5, 0x21, 0x00


	//----- nvinfo : EIATTR_KPARAM_INFO
	.align		4
.L_15:
        /*0048*/ 	.byte	0x04, 0x17
        /*004a*/ 	.short	(.L_17 - .L_16)
.L_16:
        /*004c*/ 	.word	0x00000000
        /*0050*/ 	.short	0x0000
        /*0052*/ 	.short	0x0000
        /*0054*/ 	.byte	0x00, 0xf5, 0x21, 0x00


	//----- nvinfo : EIATTR_SPARSE_MMA_MASK
	.align		4
.L_17:
        /*0058*/ 	.byte	0x03, 0x50
        /*005a*/ 	.short	0x0000


	//----- nvinfo : EIATTR_MAXREG_COUNT
	.align		4
        /*005c*/ 	.byte	0x03, 0x1b
        /*005e*/ 	.short	0x00ff


	//----- nvinfo : EIATTR_MERCURY_ISA_VERSION
	.align		4
        /*0060*/ 	.byte	0x03, 0x5f
        /*0062*/ 	.short	0x0101


	//----- nvinfo : EIATTR_VRC_CTA_INIT_COUNT
	.align		4
        /*0064*/ 	.byte	0x02, 0x4a
	.zero		1
	.zero		1


	//----- nvinfo : EIATTR_EXIT_INSTR_OFFSETS
	.align		4
        /*0068*/ 	.byte	0x04, 0x1c
        /*006a*/ 	.short	(.L_19 - .L_18)


	//   ....[0]....
.L_18:
        /*006c*/ 	.word	0x000000e0


	//   ....[1]....
        /*0070*/ 	.word	0x00000470


	//----- nvinfo : EIATTR_CBANK_PARAM_SIZE
	.align		4
.L_19:
        /*0074*/ 	.byte	0x03, 0x19
        /*0076*/ 	.short	0x001c


	//----- nvinfo : EIATTR_PARAM_CBANK
	.align		4
        /*0078*/ 	.byte	0x04, 0x0a
        /*007a*/ 	.short	(.L_21 - .L_20)
	.align		4
.L_20:
        /*007c*/ 	.word	index@(.nv.constant0._Z24neighbor_addition_filterPdPKdiii)
        /*0080*/ 	.short	0x0380
        /*0082*/ 	.short	0x001c


	//----- nvinfo : EIATTR_SW_WAR
	.align		4
.L_21:
        /*0084*/ 	.byte	0x04, 0x36
        /*0086*/ 	.short	(.L_23 - .L_22)
.L_22:
        /*0088*/ 	.word	0x00000008
.L_23:


//--------------------- .nv.callgraph             --------------------------
	.section	.nv.callgraph,"",@"SHT_CUDA_CALLGRAPH"
	.align	4
	.sectionentsize	8
	.align		4
        /*0000*/ 	.word	0x00000000
	.align		4
        /*0004*/ 	.word	0xffffffff
	.align		4
        /*0008*/ 	.word	0x00000000
	.align		4
        /*000c*/ 	.word	0xfffffffe
	.align		4
        /*0010*/ 	.word	0x00000000
	.align		4
        /*0014*/ 	.word	0xfffffffd
	.align		4
        /*0018*/ 	.word	0x00000000
	.align		4
        /*001c*/ 	.word	0xfffffffc


//--------------------- .text._Z24neighbor_addition_filterPdPKdiii --------------------------
	.section	.text._Z24neighbor_addition_filterPdPKdiii,"ax",@progbits
	.align	128
        .global         _Z24neighbor_addition_filterPdPKdiii
        .type           _Z24neighbor_addition_filterPdPKdiii,@function
        .size           _Z24neighbor_addition_filterPdPKdiii,(.L_x_1 - _Z24neighbor_addition_filterPdPKdiii)
        .other          _Z24neighbor_addition_filterPdPKdiii,@"STO_CUDA_ENTRY STV_DEFAULT"
_Z24neighbor_addition_filterPdPKdiii:
.text._Z24neighbor_addition_filterPdPKdiii:
[----:B------:R-:W-:Y:S01]  /*0000*/  LDC R1, c[0x0][0x37c] ;  /* 0x0000df00ff017b82 */ /* 0x000fe20000000800 */
[----:B------:R-:W0:Y:S07]  /*0010*/  S2R R0, SR_TID.Y ;  /* 0x0000000000007919 */ /* 0x000e2e0000002200 */
[----:B------:R-:W0:Y:S01]  /*0020*/  S2UR UR4, SR_CTAID.Y ;  /* 0x00000000000479c3 */ /* 0x000e220000002600 */
[----:B------:R-:W1:Y:S01]  /*0030*/  LDCU UR6, c[0x0][0x398] ;  /* 0x00007300ff0677ac */ /* 0x000e620008000800 */
[----:B------:R-:W2:Y:S06]  /*0040*/  S2R R2, SR_TID.X ;  /* 0x0000000000027919 */ /* 0x000eac0000002100 */
[----:B------:R-:W0:Y:S08]  /*0050*/  LDC R9, c[0x0][0x364] ;  /* 0x0000d900ff097b82 */ /* 0x000e300000000800 */
[----:B------:R-:W1:Y:S08]  /*0060*/  LDC.64 R4, c[0x0][0x390] ;  /* 0x0000e400ff047b82 */ /* 0x000e700000000a00 */
[----:B------:R-:W2:Y:S08]  /*0070*/  S2UR UR5, SR_CTAID.X ;  /* 0x00000000000579c3 */ /* 0x000eb00000002500 */
[----:B------:R-:W2:Y:S01]  /*0080*/  LDC R3, c[0x0][0x360] ;  /* 0x0000d800ff037b82 */ /* 0x000ea20000000800 */
[----:B0-----:R-:W-:-:S02]  /*0090*/  IMAD R9, R9, UR4, R0 ;  /* 0x0000000409097c24 */ /* 0x001fc4000f8e0200 */
[----:B-1----:R-:W-:-:S05]  /*00a0*/  IMAD R0, R5, UR6, RZ ;  /* 0x0000000605007c24 */ /* 0x002fca000f8e02ff */
[----:B------:R-:W-:Y:S01]  /*00b0*/  ISETP.GE.AND P0, PT, R9, R0, PT ;  /* 0x000000000900720c */ /* 0x000fe20003f06270 */
[----:B--2---:R-:W-:-:S05]  /*00c0*/  IMAD R3, R3, UR5, R2 ;  /* 0x0000000503037c24 */ /* 0x004fca000f8e0202 */
[----:B------:R-:W-:-:S13]  /*00d0*/  ISETP.GE.OR P0, PT, R3, R4, P0 ;  /* 0x000000040300720c */ /* 0x000fda0000706670 */
[----:B------:R-:W-:Y:S05]  /*00e0*/  @P0 EXIT ;  /* 0x000000000000094d */ /* 0x000fea0003800000 */
[----:B------:R-:W-:Y:S01]  /*00f0*/  IABS R11, R5 ;  /* 0x00000005000b7213 */ /* 0x000fe20000000000 */
[----:B------:R-:W0:Y:S01]  /*0100*/  LDCU.64 UR6, c[0x0][0x388] ;  /* 0x00007100ff0677ac */ /* 0x000e220008000a00 */
[----:B------:R-:W-:Y:S02]  /*0110*/  ISETP.GE.AND P2, PT, R9, RZ, PT ;  /* 0x000000ff0900720c */ /* 0x000fe40003f46270 */
[----:B------:R-:W1:Y:S01]  /*0120*/  I2F.RP R0, R11 ;  /* 0x0000000b00007306 */ /* 0x000e620000209400 */
[----:B------:R-:W2:Y:S01]  /*0130*/  LDCU.64 UR4, c[0x0][0x358] ;  /* 0x00006b00ff0477ac */ /* 0x000ea20008000a00 */
[----:B------:R-:W-:-:S06]  /*0140*/  IADD3 R14, PT, PT, R4, -0x1, RZ ;  /* 0xffffffff040e7810 */ /* 0x000fcc0007ffe0ff */
[----:B-1----:R-:W1:Y:S02]  /*0150*/  MUFU.RCP R0, R0 ;  /* 0x0000000000007308 */ /* 0x002e640000001000 */
[----:B-1----:R-:W-:-:S06]  /*0160*/  VIADD R6, R0, 0xffffffe ;  /* 0x0ffffffe00067836 */ /* 0x002fcc0000000000 */
[----:B------:R1:W3:Y:S02]  /*0170*/  F2I.FTZ.U32.TRUNC.NTZ R7, R6 ;  /* 0x0000000600077305 */ /* 0x0002e4000021f000 */
[----:B-1----:R-:W-:Y:S02]  /*0180*/  HFMA2 R6, -RZ, RZ, 0, 0 ;  /* 0x00000000ff067431 */ /* 0x002fe400000001ff */
[----:B---3--:R-:W-:-:S04]  /*0190*/  IMAD.MOV R2, RZ, RZ, -R7 ;  /* 0x000000ffff027224 */ /* 0x008fc800078e0a07 */
[----:B------:R-:W-:Y:S01]  /*01a0*/  IMAD R13, R2, R11, RZ ;  /* 0x0000000b020d7224 */ /* 0x000fe200078e02ff */
[----:B------:R-:W-:-:S03]  /*01b0*/  IABS R2, R9 ;  /* 0x0000000900027213 */ /* 0x000fc60000000000 */
[----:B------:R-:W-:-:S04]  /*01c0*/  IMAD.HI.U32 R7, R7, R13, R6 ;  /* 0x0000000d07077227 */ /* 0x000fc800078e0006 */
[----:B------:R-:W-:Y:S02]  /*01d0*/  VIADD R13, R5, 0xffffffff ;  /* 0xffffffff050d7836 */ /* 0x000fe40000000000 */
[----:B------:R-:W-:-:S04]  /*01e0*/  IMAD.HI.U32 R7, R7, R2, RZ ;  /* 0x0000000207077227 */ /* 0x000fc800078e00ff */
[----:B------:R-:W-:-:S04]  /*01f0*/  IMAD.MOV R7, RZ, RZ, -R7 ;  /* 0x000000ffff077224 */ /* 0x000fc800078e0a07 */
[C---:B------:R-:W-:Y:S02]  /*0200*/  IMAD R0, R11.reuse, R7, R2 ;  /* 0x000000070b007224 */ /* 0x040fe400078e0202 */
[----:B------:R-:W1:Y:S03]  /*0210*/  LDC.64 R6, c[0x0][0x388] ;  /* 0x0000e200ff067b82 */ /* 0x000e660000000a00 */
[----:B------:R-:W-:-:S13]  /*0220*/  ISETP.GT.U32.AND P0, PT, R11, R0, PT ;  /* 0x000000000b00720c */ /* 0x000fda0003f04070 */
[----:B------:R-:W-:Y:S01]  /*0230*/  @!P0 IMAD.IADD R0, R0, 0x1, -R11 ;  /* 0x0000000100008824 */ /* 0x000fe200078e0a0b */
[----:B------:R-:W-:-:S04]  /*0240*/  ISETP.NE.AND P0, PT, R5, RZ, PT ;  /* 0x000000ff0500720c */ /* 0x000fc80003f05270 */
[----:B------:R-:W-:-:S13]  /*0250*/  ISETP.GT.U32.AND P1, PT, R11, R0, PT ;  /* 0x000000000b00720c */ /* 0x000fda0003f24070 */
[----:B------:R-:W-:Y:S02]  /*0260*/  @!P1 IADD3 R0, PT, PT, R0, -R11, RZ ;  /* 0x8000000b00009210 */ /* 0x000fe40007ffe0ff */
[----:B------:R-:W-:-:S03]  /*0270*/  VIMNMX R11, PT, PT, R3, 0x1, !PT ;  /* 0x00000001030b7848 */ /* 0x000fc60007fe0100 */
[----:B------:R-:W-:Y:S02]  /*0280*/  IMAD.MOV.U32 R2, RZ, RZ, R0 ;  /* 0x000000ffff027224 */ /* 0x000fe400078e0000 */
[----:B------:R-:W-:-:S03]  /*0290*/  IMAD R0, R9, R4, RZ ;  /* 0x0000000409007224 */ /* 0x000fc600078e02ff */
[----:B------:R-:W-:Y:S02]  /*02a0*/  @!P2 IADD3 R2, PT, PT, -R2, RZ, RZ ;  /* 0x000000ff0202a210 */ /* 0x000fe40007ffe1ff */
[----:B------:R-:W-:Y:S02]  /*02b0*/  @!P0 LOP3.LUT R2, RZ, R5, RZ, 0x33, !PT ;  /* 0x00000005ff028212 */ /* 0x000fe400078e33ff */
[----:B------:R-:W-:Y:S02]  /*02c0*/  IADD3 R11, P0, PT, R11, R0, RZ ;  /* 0x000000000b0b7210 */ /* 0x000fe40007f1e0ff */
[----:B------:R-:W-:Y:S01]  /*02d0*/  VIADDMNMX R5, R3, 0x1, R14, PT ;  /* 0x0000000103057846 */ /* 0x000fe2000380010e */
[----:B------:R-:W-:Y:S01]  /*02e0*/  IMAD.IADD R12, R9, 0x1, -R2 ;  /* 0x00000001090c7824 */ /* 0x000fe200078e0a02 */
[----:B------:R-:W-:Y:S01]  /*02f0*/  VIMNMX.U32 R9, PT, PT, R2, 0x1, !PT ;  /* 0x0000000102097848 */ /* 0x000fe20007fe0000 */
[----:B------:R-:W3:Y:S01]  /*0300*/  LDC.64 R14, c[0x0][0x380] ;  /* 0x0000e000ff0e7b82 */ /* 0x000ee20000000a00 */
[----:B------:R-:W-:-:S02]  /*0310*/  LEA.HI.X.SX32 R16, R0, RZ, 0x1, P0 ;  /* 0x000000ff00107211 */ /* 0x000fc400000f0eff */
[----:B0-----:R-:W-:Y:S02]  /*0320*/  LEA R8, P0, R11, UR6, 0x3 ;  /* 0x000000060b087c11 */ /* 0x001fe4000f8018ff */
[----:B------:R-:W-:Y:S02]  /*0330*/  IADD3 R10, PT, PT, R9, -0x1, R12 ;  /* 0xffffffff090a7810 */ /* 0x000fe40007ffe00c */
[----:B------:R-:W-:Y:S02]  /*0340*/  LEA.HI.X R9, R11, UR7, R16, 0x3, P0 ;  /* 0x000000070b097c11 */ /* 0x000fe400080f1c10 */
[----:B------:R-:W-:Y:S01]  /*0350*/  VIADDMNMX R13, R2, 0x1, R13, PT ;  /* 0x00000001020d7846 */ /* 0x000fe2000380010d */
[----:B------:R-:W-:Y:S01]  /*0360*/  IMAD R11, R10, R4, R3 ;  /* 0x000000040a0b7224 */ /* 0x000fe200078e0203 */
[----:B------:R-:W-:Y:S02]  /*0370*/  IADD3 R5, PT, PT, R0, R5, RZ ;  /* 0x0000000500057210 */ /* 0x000fe40007ffe0ff */
[----:B--2---:R-:W2:Y:S01]  /*0380*/  LDG.E.64 R8, desc[UR4][R8.64+-0x8] ;  /* 0xfffff80408087981 */ /* 0x004ea2000c1e1b00 */
[----:B-1----:R-:W-:-:S04]  /*0390*/  IMAD.WIDE R10, R11, 0x8, R6 ;  /* 0x000000080b0a7825 */ /* 0x002fc800078e0206 */
[----:B------:R-:W-:Y:S02]  /*03a0*/  IMAD.IADD R2, R12, 0x1, R13 ;  /* 0x000000010c027824 */ /* 0x000fe400078e020d */
[----:B------:R-:W2:Y:S01]  /*03b0*/  LDG.E.64 R10, desc[UR4][R10.64] ;  /* 0x000000040a0a7981 */ /* 0x000ea2000c1e1b00 */
[----:B------:R-:W-:-:S04]  /*03c0*/  IMAD.WIDE R12, R5, 0x8, R6 ;  /* 0x00000008050c7825 */ /* 0x000fc800078e0206 */
[----:B------:R-:W-:Y:S02]  /*03d0*/  IMAD R5, R2, R4, R3 ;  /* 0x0000000402057224 */ /* 0x000fe400078e0203 */
[----:B------:R-:W4:Y:S02]  /*03e0*/  LDG.E.64 R12, desc[UR4][R12.64] ;  /* 0x000000040c0c7981 */ /* 0x000f24000c1e1b00 */
[----:B------:R-:W-:-:S06]  /*03f0*/  IMAD.WIDE R6, R5, 0x8, R6 ;  /* 0x0000000805067825 */ /* 0x000fcc00078e0206 */
[----:B------:R-:W5:Y:S01]  /*0400*/  LDG.E.64 R6, desc[UR4][R6.64] ;  /* 0x0000000406067981 */ /* 0x000f62000c1e1b00 */
[----:B------:R-:W-:-:S05]  /*0410*/  IADD3 R3, PT, PT, R3, R0, RZ ;  /* 0x0000000003037210 */ /* 0x000fca0007ffe0ff */
[----:B---3--:R-:W-:Y:S01]  /*0420*/  IMAD.WIDE R2, R3, 0x8, R14 ;  /* 0x0000000803027825 */ /* 0x008fe200078e020e */
[----:B--2---:R-:W-:-:S08]  /*0430*/  DADD R4, R8, R10 ;  /* 0x0000000008047229 */ /* 0x004fd0000000000a */
[----:B----4-:R-:W-:-:S08]  /*0440*/  DADD R4, R4, R12 ;  /* 0x0000000004047229 */ /* 0x010fd0000000000c */
[----:B-----5:R-:W-:-:S07]  /*0450*/  DADD R4, R4, R6 ;  /* 0x0000000004047229 */ /* 0x020fce0000000006 */
[----:B------:R-:W-:Y:S01]  /*0460*/  STG.E.64 desc[UR4][R2.64], R4 ;  /* 0x0000000402007986 */ /* 0x000fe2000c101b04 */
[----:B------:R-:W-:Y:S05]  /*0470*/  EXIT ;  /* 0x000000000000794d */ /* 0x000fea0003800000 */
.L_x_0:
[----:B------:R-:W-:-:S00]  /*0480*/  BRA `(.L_x_0) ;  /* 0xfffffffc00fc7947 */ /* 0x000fc0000383ffff */
[----:B------:R-:W-:-:S00]  /*0490*/  NOP ;  /* 0x0000000000007918 */ /* 0x000fc00000000000 */
        /* <DEDUP_REMOVED lines=14> */
.L_x_1:


//--------------------- .nv.shared.reserved.0     --------------------------
	.section	.nv.shared.reserved.0,"aw",@nobits
	.weak		__nv_reservedSMEM_offset_0_alias
	.size		__nv_reservedSMEM_offset_0_alias, 0, 64
	.other		__nv_reservedSMEM_offset_0_alias,@"STO_CUDA_RESERVED_SHARED STV_DEFAULT"
__nv_reservedSMEM_offset_0_alias:
	.zero		0
	.zero		64


//--------------------- .nv.constant0._Z24neighbor_addition_filterPdPKdiii --------------------------
	.section	.nv.constant0._Z24neighbor_addition_filterPdPKdiii,"a",@progbits
	.sectionflags	@""
	.align	4
.nv.constant0._Z24neighbor_addition_filterPdPKdiii:
	.zero		924


//--------------------- SYMBOLS --------------------------

	.type		.nv.reservedSmem.offset0,@object
	.size		.nv.reservedSmem.offset0,0x4
